//
// Generated by NVIDIA NVVM Compiler
//
// Compiler Build ID: CL-36424714
// Cuda compilation tools, release 13.0, V13.0.88
// Based on NVVM 20.0.0
//

.version 9.0
.target sm_100
.address_size 64

	// .globl	_Z9td_methodPfiS_i

.visible .entry _Z9td_methodPfiS_i(
	.param .u64 .ptr .align 1 _Z9td_methodPfiS_i_param_0,
	.param .u32 _Z9td_methodPfiS_i_param_1,
	.param .u64 .ptr .align 1 _Z9td_methodPfiS_i_param_2,
	.param .u32 _Z9td_methodPfiS_i_param_3
)
{


	ret;

}
	// .globl	_Z13td_method_2dxPfiS_i
.visible .entry _Z13td_method_2dxPfiS_i(
	.param .u64 .ptr .align 1 _Z13td_method_2dxPfiS_i_param_0,
	.param .u32 _Z13td_method_2dxPfiS_i_param_1,
	.param .u64 .ptr .align 1 _Z13td_method_2dxPfiS_i_param_2,
	.param .u32 _Z13td_method_2dxPfiS_i_param_3
)
{


	ret;

}
	// .globl	_Z13td_method_2drPfiS_i
.visible .entry _Z13td_method_2drPfiS_i(
	.param .u64 .ptr .align 1 _Z13td_method_2drPfiS_i_param_0,
	.param .u32 _Z13td_method_2drPfiS_i_param_1,
	.param .u64 .ptr .align 1 _Z13td_method_2drPfiS_i_param_2,
	.param .u32 _Z13td_method_2drPfiS_i_param_3
)
{


	bar.sync 	0;
	ret;

}
	// .globl	_Z11rect_methodPfiS_i
.visible .entry _Z11rect_methodPfiS_i(
	.param .u64 .ptr .align 1 _Z11rect_methodPfiS_i_param_0,
	.param .u32 _Z11rect_methodPfiS_i_param_1,
	.param .u64 .ptr .align 1 _Z11rect_methodPfiS_i_param_2,
	.param .u32 _Z11rect_methodPfiS_i_param_3
)
{


	ret;

}
	// .globl	_Z16recursive_methodPfiS_iii
.visible .entry _Z16recursive_methodPfiS_iii(
	.param .u64 .ptr .align 1 _Z16recursive_methodPfiS_iii_param_0,
	.param .u32 _Z16recursive_methodPfiS_iii_param_1,
	.param .u64 .ptr .align 1 _Z16recursive_methodPfiS_iii_param_2,
	.param .u32 _Z16recursive_methodPfiS_iii_param_3,
	.param .u32 _Z16recursive_methodPfiS_iii_param_4,
	.param .u32 _Z16recursive_methodPfiS_iii_param_5
)
{


	ret;

}
	// .globl	_Z18recursive_diagonalPfiS_i
.visible .entry _Z18recursive_diagonalPfiS_i(
	.param .u64 .ptr .align 1 _Z18recursive_diagonalPfiS_i_param_0,
	.param .u32 _Z18recursive_diagonalPfiS_i_param_1,
	.param .u64 .ptr .align 1 _Z18recursive_diagonalPfiS_i_param_2,
	.param .u32 _Z18recursive_diagonalPfiS_i_param_3
)
{


	ret;

}


// ===== COMPILED SASS (sm_100) =====

	.target	sm_100

	.elftype	@"ET_EXEC"


//--------------------- .note.nv.tkinfo           --------------------------
	.section	.note.nv.tkinfo,"",@"SHT_NOTE"
	.sectionflags	@"SHF_NOTE_NV_TKINFO"
	.tkinfo
        /*0018*/ 	.word	0x00000002
        /*0030*/ 	.string	""
        /*0030*/ 	.string	"ptxas"
        /*0030*/ 	.string	"Cuda compilation tools, release 13.0, V13.0.88"
        /*0030*/ 	.string	"Build cuda_13.0.r13.0/compiler.36424714_0"
        /*0030*/ 	.string	"-arch sm_100 -m 64 "



//--------------------- .note.nv.cuinfo           --------------------------
	.section	.note.nv.cuinfo,"",@"SHT_NOTE"
	.sectionflags	@"SHF_NOTE_NV_CUINFO"
        /*0018*/ 	.short	0x0002
        /*001a*/ 	.short	0x0064
        /*001c*/ 	.short	0x0082
	.zero		2


//--------------------- .nv.info                  --------------------------
	.section	.nv.info,"",@"SHT_CUDA_INFO"
	.align	4


	//----- nvinfo : EIATTR_REGCOUNT
	.align		4
        /*0000*/ 	.byte	0x04, 0x2f
        /*0002*/ 	.short	(.L_1 - .L_0)
	.align		4
.L_0:
        /*0004*/ 	.word	index@(_Z9td_methodPfiS_i)
        /*0008*/ 	.word	0x00000004


	//----- nvinfo : EIATTR_FRAME_SIZE
	.align		4
.L_1:
        /*000c*/ 	.byte	0x04, 0x11
        /*000e*/ 	.short	(.L_3 - .L_2)
	.align		4
.L_2:
        /*0010*/ 	.word	index@(_Z9td_methodPfiS_i)
        /*0014*/ 	.word	0x00000000


	//----- nvinfo : EIATTR_REGCOUNT
	.align		4
.L_3:
        /*0018*/ 	.byte	0x04, 0x2f
        /*001a*/ 	.short	(.L_5 - .L_4)
	.align		4
.L_4:
        /*001c*/ 	.word	index@(_Z13td_method_2dxPfiS_i)
        /*0020*/ 	.word	0x00000004


	//----- nvinfo : EIATTR_FRAME_SIZE
	.align		4
.L_5:
        /*0024*/ 	.byte	0x04, 0x11
        /*0026*/ 	.short	(.L_7 - .L_6)
	.align		4
.L_6:
        /*0028*/ 	.word	index@(_Z13td_method_2dxPfiS_i)
        /*002c*/ 	.word	0x00000000


	//----- nvinfo : EIATTR_REGCOUNT
	.align		4
.L_7:
        /*0030*/ 	.byte	0x04, 0x2f
        /*0032*/ 	.short	(.L_9 - .L_8)
	.align		4
.L_8:
        /*0034*/ 	.word	index@(_Z13td_method_2drPfiS_i)
        /*0038*/ 	.word	0x00000004


	//----- nvinfo : EIATTR_FRAME_SIZE
	.align		4
.L_9:
        /*003c*/ 	.byte	0x04, 0x11
        /*003e*/ 	.short	(.L_11 - .L_10)
	.align		4
.L_10:
        /*0040*/ 	.word	index@(_Z13td_method_2drPfiS_i)
        /*0044*/ 	.word	0x00000000


	//----- nvinfo : EIATTR_REGCOUNT
	.align		4
.L_11:
        /*0048*/ 	.byte	0x04, 0x2f
        /*004a*/ 	.short	(.L_13 - .L_12)
	.align		4
.L_12:
        /*004c*/ 	.word	index@(_Z11rect_methodPfiS_i)
        /*0050*/ 	.word	0x00000004


	//----- nvinfo : EIATTR_FRAME_SIZE
	.align		4
.L_13:
        /*0054*/ 	.byte	0x04, 0x11
        /*0056*/ 	.short	(.L_15 - .L_14)
	.align		4
.L_14:
        /*0058*/ 	.word	index@(_Z11rect_methodPfiS_i)
        /*005c*/ 	.word	0x00000000


	//----- nvinfo : EIATTR_REGCOUNT
	.align		4
.L_15:
        /*0060*/ 	.byte	0x04, 0x2f
        /*0062*/ 	.short	(.L_17 - .L_16)
	.align		4
.L_16:
        /*0064*/ 	.word	index@(_Z16recursive_methodPfiS_iii)
        /*0068*/ 	.word	0x00000004


	//----- nvinfo : EIATTR_FRAME_SIZE
	.align		4
.L_17:
        /*006c*/ 	.byte	0x04, 0x11
        /*006e*/ 	.short	(.L_19 - .L_18)
	.align		4
.L_18:
        /*0070*/ 	.word	index@(_Z16recursive_methodPfiS_iii)
        /*0074*/ 	.word	0x00000000


	//----- nvinfo : EIATTR_REGCOUNT
	.align		4
.L_19:
        /*0078*/ 	.byte	0x04, 0x2f
        /*007a*/ 	.short	(.L_21 - .L_20)
	.align		4
.L_20:
        /*007c*/ 	.word	index@(_Z18recursive_diagonalPfiS_i)
        /*0080*/ 	.word	0x00000004


	//----- nvinfo : EIATTR_FRAME_SIZE
	.align		4
.L_21:
        /*0084*/ 	.byte	0x04, 0x11
        /*0086*/ 	.short	(.L_23 - .L_22)
	.align		4
.L_22:
        /*0088*/ 	.word	index@(_Z18recursive_diagonalPfiS_i)
        /*008c*/ 	.word	0x00000000


	//----- nvinfo : EIATTR_MIN_STACK_SIZE
	.align		4
.L_23:
        /*0090*/ 	.byte	0x04, 0x12
        /*0092*/ 	.short	(.L_25 - .L_24)
	.align		4
.L_24:
        /*0094*/ 	.word	index@(_Z18recursive_diagonalPfiS_i)
        /*0098*/ 	.word	0x00000000


	//----- nvinfo : EIATTR_MIN_STACK_SIZE
	.align		4
.L_25:
        /*009c*/ 	.byte	0x04, 0x12
        /*009e*/ 	.short	(.L_27 - .L_26)
	.align		4
.L_26:
        /*00a0*/ 	.word	index@(_Z16recursive_methodPfiS_iii)
        /*00a4*/ 	.word	0x00000000


	//----- nvinfo : EIATTR_MIN_STACK_SIZE
	.align		4
.L_27:
        /*00a8*/ 	.byte	0x04, 0x12
        /*00aa*/ 	.short	(.L_29 - .L_28)
	.align		4
.L_28:
        /*00ac*/ 	.word	index@(_Z11rect_methodPfiS_i)
        /*00b0*/ 	.word	0x00000000


	//----- nvinfo : EIATTR_MIN_STACK_SIZE
	.align		4
.L_29:
        /*00b4*/ 	.byte	0x04, 0x12
        /*00b6*/ 	.short	(.L_31 - .L_30)
	.align		4
.L_30:
        /*00b8*/ 	.word	index@(_Z13td_method_2drPfiS_i)
        /*00bc*/ 	.word	0x00000000


	//----- nvinfo : EIATTR_MIN_STACK_SIZE
	.align		4
.L_31:
        /*00c0*/ 	.byte	0x04, 0x12
        /*00c2*/ 	.short	(.L_33 - .L_32)
	.align		4
.L_32:
        /*00c4*/ 	.word	index@(_Z13td_method_2dxPfiS_i)
        /*00c8*/ 	.word	0x00000000


	//----- nvinfo : EIATTR_MIN_STACK_SIZE
	.align		4
.L_33:
        /*00cc*/ 	.byte	0x04, 0x12
        /*00ce*/ 	.short	(.L_35 - .L_34)
	.align		4
.L_34:
        /*00d0*/ 	.word	index@(_Z9td_methodPfiS_i)
        /*00d4*/ 	.word	0x00000000
.L_35:


//--------------------- .nv.compat                --------------------------
	.section	.nv.compat,"",@"SHT_CUDA_COMPAT_INFO"
	.align	4
        /*0000*/ 	.byte	0x02, 0x09, 0x00, 0x00, 0x02, 0x02, 0x01, 0x00, 0x02, 0x05, 0x05, 0x00, 0x03, 0x07, 0x01, 0x01
        /*0010*/ 	.byte	0x02, 0x03, 0x00, 0x00, 0x02, 0x06, 0x01, 0x00, 0x04, 0x0b, 0x08, 0x00, 0x09, 0x00, 0x00, 0x00
        /*0020*/ 	.byte	0x00, 0x00, 0x00, 0x00


//--------------------- .nv.info._Z18recursive_diagonalPfiS_i --------------------------
	.section	.nv.info._Z18recursive_diagonalPfiS_i,"",@"SHT_CUDA_INFO"
	.sectionflags	@""
	.align	4


	//----- nvinfo : EIATTR_CUDA_API_VERSION
	.align		4
        /*0000*/ 	.byte	0x04, 0x37
        /*0002*/ 	.short	(.L_37 - .L_36)
.L_36:
        /*0004*/ 	.word	0x00000082


	//----- nvinfo : EIATTR_KPARAM_INFO
	.align		4
.L_37:
        /*0008*/ 	.byte	0x04, 0x17
        /*000a*/ 	.short	(.L_39 - .L_38)
.L_38:
        /*000c*/ 	.word	0x00000000
        /*0010*/ 	.short	0x0003
        /*0012*/ 	.short	0x0018
        /*0014*/ 	.byte	0x00, 0xf0, 0x11, 0x00


	//----- nvinfo : EIATTR_KPARAM_INFO
	.align		4
.L_39:
        /*0018*/ 	.byte	0x04, 0x17
        /*001a*/ 	.short	(.L_41 - .L_40)
.L_40:
        /*001c*/ 	.word	0x00000000
        /*0020*/ 	.short	0x0002
        /*0022*/ 	.short	0x0010
        /*0024*/ 	.byte	0x00, 0xf5, 0x21, 0x00


	//----- nvinfo : EIATTR_KPARAM_INFO
	.align		4
.L_41:
        /*0028*/ 	.byte	0x04, 0x17
        /*002a*/ 	.short	(.L_43 - .L_42)
.L_42:
        /*002c*/ 	.word	0x00000000
        /*0030*/ 	.short	0x0001
        /*0032*/ 	.short	0x0008
        /*0034*/ 	.byte	0x00, 0xf0, 0x11, 0x00


	//----- nvinfo : EIATTR_KPARAM_INFO
	.align		4
.L_43:
        /*0038*/ 	.byte	0x04, 0x17
        /*003a*/ 	.short	(.L_45 - .L_44)
.L_44:
        /*003c*/ 	.word	0x00000000
        /*0040*/ 	.short	0x0000
        /*0042*/ 	.short	0x0000
        /*0044*/ 	.byte	0x00, 0xf5, 0x21, 0x00


	//----- nvinfo : EIATTR_SPARSE_MMA_MASK
	.align		4
.L_45:
        /*0048*/ 	.byte	0x03, 0x50
        /*004a*/ 	.short	0x0000


	//----- nvinfo : EIATTR_MAXREG_COUNT
	.align		4
        /*004c*/ 	.byte	0x03, 0x1b
        /*004e*/ 	.short	0x00ff


	//----- nvinfo : EIATTR_MERCURY_ISA_VERSION
	.align		4
        /*0050*/ 	.byte	0x03, 0x5f
        /*0052*/ 	.short	0x0101


	//----- nvinfo : EIATTR_VRC_CTA_INIT_COUNT
	.align		4
        /*0054*/ 	.byte	0x02, 0x4a
	.zero		1
	.zero		1


	//----- nvinfo : EIATTR_EXIT_INSTR_OFFSETS
	.align		4
        /*0058*/ 	.byte	0x04, 0x1c
        /*005a*/ 	.short	(.L_47 - .L_46)


	//   ....[0]....
.L_46:
        /*005c*/ 	.word	0x00000010


	//----- nvinfo : EIATTR_CBANK_PARAM_SIZE
	.align		4
.L_47:
        /*0060*/ 	.byte	0x03, 0x19
        /*0062*/ 	.short	0x001c


	//----- nvinfo : EIATTR_PARAM_CBANK
	.align		4
        /*0064*/ 	.byte	0x04, 0x0a
        /*0066*/ 	.short	(.L_49 - .L_48)
	.align		4
.L_48:
        /*0068*/ 	.word	index@(.nv.constant0._Z18recursive_diagonalPfiS_i)
        /*006c*/ 	.short	0x0380
        /*006e*/ 	.short	0x001c


	//----- nvinfo : EIATTR_SW_WAR
	.align		4
.L_49:
        /*0070*/ 	.byte	0x04, 0x36
        /*0072*/ 	.short	(.L_51 - .L_50)
.L_50:
        /*0074*/ 	.word	0x00000008
.L_51:


//--------------------- .nv.info._Z16recursive_methodPfiS_iii --------------------------
	.section	.nv.info._Z16recursive_methodPfiS_iii,"",@"SHT_CUDA_INFO"
	.sectionflags	@""
	.align	4


	//----- nvinfo : EIATTR_CUDA_API_VERSION
	.align		4
        /*0000*/ 	.byte	0x04, 0x37
        /*0002*/ 	.short	(.L_53 - .L_52)
.L_52:
        /*0004*/ 	.word	0x00000082


	//----- nvinfo : EIATTR_KPARAM_INFO
	.align		4
.L_53:
        /*0008*/ 	.byte	0x04, 0x17
        /*000a*/ 	.short	(.L_55 - .L_54)
.L_54:
        /*000c*/ 	.word	0x00000000
        /*0010*/ 	.short	0x0005
        /*0012*/ 	.short	0x0020
        /*0014*/ 	.byte	0x00, 0xf0, 0x11, 0x00


	//----- nvinfo : EIATTR_KPARAM_INFO
	.align		4
.L_55:
        /*0018*/ 	.byte	0x04, 0x17
        /*001a*/ 	.short	(.L_57 - .L_56)
.L_56:
        /*001c*/ 	.word	0x00000000
        /*0020*/ 	.short	0x0004
        /*0022*/ 	.short	0x001c
        /*0024*/ 	.byte	0x00, 0xf0, 0x11, 0x00


	//----- nvinfo : EIATTR_KPARAM_INFO
	.align		4
.L_57:
        /*0028*/ 	.byte	0x04, 0x17
        /*002a*/ 	.short	(.L_59 - .L_58)
.L_58:
        /*002c*/ 	.word	0x00000000
        /*0030*/ 	.short	0x0003
        /*0032*/ 	.short	0x0018
        /*0034*/ 	.byte	0x00, 0xf0, 0x11, 0x00


	//----- nvinfo : EIATTR_KPARAM_INFO
	.align		4
.L_59:
        /*0038*/ 	.byte	0x04, 0x17
        /*003a*/ 	.short	(.L_61 - .L_60)
.L_60:
        /*003c*/ 	.word	0x00000000
        /*0040*/ 	.short	0x0002
        /*0042*/ 	.short	0x0010
        /*0044*/ 	.byte	0x00, 0xf5, 0x21, 0x00


	//----- nvinfo : EIATTR_KPARAM_INFO
	.align		4
.L_61:
        /*0048*/ 	.byte	0x04, 0x17
        /*004a*/ 	.short	(.L_63 - .L_62)
.L_62:
        /*004c*/ 	.word	0x00000000
        /*0050*/ 	.short	0x0001
        /*0052*/ 	.short	0x0008
        /*0054*/ 	.byte	0x00, 0xf0, 0x11, 0x00


	//----- nvinfo : EIATTR_KPARAM_INFO
	.align		4
.L_63:
        /*0058*/ 	.byte	0x04, 0x17
        /*005a*/ 	.short	(.L_65 - .L_64)
.L_64:
        /*005c*/ 	.word	0x00000000
        /*0060*/ 	.short	0x0000
        /*0062*/ 	.short	0x0000
        /*0064*/ 	.byte	0x00, 0xf5, 0x21, 0x00


	//----- nvinfo : EIATTR_SPARSE_MMA_MASK
	.align		4
.L_65:
        /*0068*/ 	.byte	0x03, 0x50
        /*006a*/ 	.short	0x0000


	//----- nvinfo : EIATTR_MAXREG_COUNT
	.align		4
        /*006c*/ 	.byte	0x03, 0x1b
        /*006e*/ 	.short	0x00ff


	//----- nvinfo : EIATTR_MERCURY_ISA_VERSION
	.align		4
        /*0070*/ 	.byte	0x03, 0x5f
        /*0072*/ 	.short	0x0101


	//----- nvinfo : EIATTR_VRC_CTA_INIT_COUNT
	.align		4
        /*0074*/ 	.byte	0x02, 0x4a
	.zero		1
	.zero		1


	//----- nvinfo : EIATTR_EXIT_INSTR_OFFSETS
	.align		4
        /*0078*/ 	.byte	0x04, 0x1c
        /*007a*/ 	.short	(.L_67 - .L_66)


	//   ....[0]....
.L_66:
        /*007c*/ 	.word	0x00000010


	//----- nvinfo : EIATTR_CBANK_PARAM_SIZE
	.align		4
.L_67:
        /*0080*/ 	.byte	0x03, 0x19
        /*0082*/ 	.short	0x0024


	//----- nvinfo : EIATTR_PARAM_CBANK
	.align		4
        /*0084*/ 	.byte	0x04, 0x0a
        /*0086*/ 	.short	(.L_69 - .L_68)
	.align		4
.L_68:
        /*0088*/ 	.word	index@(.nv.constant0._Z16recursive_methodPfiS_iii)
        /*008c*/ 	.short	0x0380
        /*008e*/ 	.short	0x0024


	//----- nvinfo : EIATTR_SW_WAR
	.align		4
.L_69:
        /*0090*/ 	.byte	0x04, 0x36
        /*0092*/ 	.short	(.L_71 - .L_70)
.L_70:
        /*0094*/ 	.word	0x00000008
.L_71:


//--------------------- .nv.info._Z11rect_methodPfiS_i --------------------------
	.section	.nv.info._Z11rect_methodPfiS_i,"",@"SHT_CUDA_INFO"
	.sectionflags	@""
	.align	4


	//----- nvinfo : EIATTR_CUDA_API_VERSION
	.align		4
        /*0000*/ 	.byte	0x04, 0x37
        /*0002*/ 	.short	(.L_73 - .L_72)
.L_72:
        /*0004*/ 	.word	0x00000082


	//----- nvinfo : EIATTR_KPARAM_INFO
	.align		4
.L_73:
        /*0008*/ 	.byte	0x04, 0x17
        /*000a*/ 	.short	(.L_75 - .L_74)
.L_74:
        /*000c*/ 	.word	0x00000000
        /*0010*/ 	.short	0x0003
        /*0012*/ 	.short	0x0018
        /*0014*/ 	.byte	0x00, 0xf0, 0x11, 0x00


	//----- nvinfo : EIATTR_KPARAM_INFO
	.align		4
.L_75:
        /*0018*/ 	.byte	0x04, 0x17
        /*001a*/ 	.short	(.L_77 - .L_76)
.L_76:
        /*001c*/ 	.word	0x00000000
        /*0020*/ 	.short	0x0002
        /*0022*/ 	.short	0x0010
        /*0024*/ 	.byte	0x00, 0xf5, 0x21, 0x00


	//----- nvinfo : EIATTR_KPARAM_INFO
	.align		4
.L_77:
        /*0028*/ 	.byte	0x04, 0x17
        /*002a*/ 	.short	(.L_79 - .L_78)
.L_78:
        /*002c*/ 	.word	0x00000000
        /*0030*/ 	.short	0x0001
        /*0032*/ 	.short	0x0008
        /*0034*/ 	.byte	0x00, 0xf0, 0x11, 0x00


	//----- nvinfo : EIATTR_KPARAM_INFO
	.align		4
.L_79:
        /*0038*/ 	.byte	0x04, 0x17
        /*003a*/ 	.short	(.L_81 - .L_80)
.L_80:
        /*003c*/ 	.word	0x00000000
        /*0040*/ 	.short	0x0000
        /*0042*/ 	.short	0x0000
        /*0044*/ 	.byte	0x00, 0xf5, 0x21, 0x00


	//----- nvinfo : EIATTR_SPARSE_MMA_MASK
	.align		4
.L_81:
        /*0048*/ 	.byte	0x03, 0x50
        /*004a*/ 	.short	0x0000


	//----- nvinfo : EIATTR_MAXREG_COUNT
	.align		4
        /*004c*/ 	.byte	0x03, 0x1b
        /*004e*/ 	.short	0x00ff


	//----- nvinfo : EIATTR_MERCURY_ISA_VERSION
	.align		4
        /*0050*/ 	.byte	0x03, 0x5f
        /*0052*/ 	.short	0x0101


	//----- nvinfo : EIATTR_VRC_CTA_INIT_COUNT
	.align		4
        /*0054*/ 	.byte	0x02, 0x4a
	.zero		1
	.zero		1


	//----- nvinfo : EIATTR_EXIT_INSTR_OFFSETS
	.align		4
        /*0058*/ 	.byte	0x04, 0x1c
        /*005a*/ 	.short	(.L_83 - .L_82)


	//   ....[0]....
.L_82:
        /*005c*/ 	.word	0x00000010


	//----- nvinfo : EIATTR_CBANK_PARAM_SIZE
	.align		4
.L_83:
        /*0060*/ 	.byte	0x03, 0x19
        /*0062*/ 	.short	0x001c


	//----- nvinfo : EIATTR_PARAM_CBANK
	.align		4
        /*0064*/ 	.byte	0x04, 0x0a
        /*0066*/ 	.short	(.L_85 - .L_84)
	.align		4
.L_84:
        /*0068*/ 	.word	index@(.nv.constant0._Z11rect_methodPfiS_i)
        /*006c*/ 	.short	0x0380
        /*006e*/ 	.short	0x001c


	//----- nvinfo : EIATTR_SW_WAR
	.align		4
.L_85:
        /*0070*/ 	.byte	0x04, 0x36
        /*0072*/ 	.short	(.L_87 - .L_86)
.L_86:
        /*0074*/ 	.word	0x00000008
.L_87:


//--------------------- .nv.info._Z13td_method_2drPfiS_i --------------------------
	.section	.nv.info._Z13td_method_2drPfiS_i,"",@"SHT_CUDA_INFO"
	.sectionflags	@""
	.align	4


	//----- nvinfo : EIATTR_CUDA_API_VERSION
	.align		4
        /*0000*/ 	.byte	0x04, 0x37
        /*0002*/ 	.short	(.L_89 - .L_88)
.L_88:
        /*0004*/ 	.word	0x00000082


	//----- nvinfo : EIATTR_KPARAM_INFO
	.align		4
.L_89:
        /*0008*/ 	.byte	0x04, 0x17
        /*000a*/ 	.short	(.L_91 - .L_90)
.L_90:
        /*000c*/ 	.word	0x00000000
        /*0010*/ 	.short	0x0003
        /*0012*/ 	.short	0x0018
        /*0014*/ 	.byte	0x00, 0xf0, 0x11, 0x00


	//----- nvinfo : EIATTR_KPARAM_INFO
	.align		4
.L_91:
        /*0018*/ 	.byte	0x04, 0x17
        /*001a*/ 	.short	(.L_93 - .L_92)
.L_92:
        /*001c*/ 	.word	0x00000000
        /*0020*/ 	.short	0x0002
        /*0022*/ 	.short	0x0010
        /*0024*/ 	.byte	0x00, 0xf5, 0x21, 0x00


	//----- nvinfo : EIATTR_KPARAM_INFO
	.align		4
.L_93:
        /*0028*/ 	.byte	0x04, 0x17
        /*002a*/ 	.short	(.L_95 - .L_94)
.L_94:
        /*002c*/ 	.word	0x00000000
        /*0030*/ 	.short	0x0001
        /*0032*/ 	.short	0x0008
        /*0034*/ 	.byte	0x00, 0xf0, 0x11, 0x00


	//----- nvinfo : EIATTR_KPARAM_INFO
	.align		4
.L_95:
        /*0038*/ 	.byte	0x04, 0x17
        /*003a*/ 	.short	(.L_97 - .L_96)
.L_96:
        /*003c*/ 	.word	0x00000000
        /*0040*/ 	.short	0x0000
        /*0042*/ 	.short	0x0000
        /*0044*/ 	.byte	0x00, 0xf5, 0x21, 0x00


	//----- nvinfo : EIATTR_SPARSE_MMA_MASK
	.align		4
.L_97:
        /*0048*/ 	.byte	0x03, 0x50
        /*004a*/ 	.short	0x0000


	//----- nvinfo : EIATTR_MAXREG_COUNT
	.align		4
        /*004c*/ 	.byte	0x03, 0x1b
        /*004e*/ 	.short	0x00ff


	//----- nvinfo : EIATTR_NUM_BARRIERS
	.align		4
        /*0050*/ 	.byte	0x02, 0x4c
        /*0052*/ 	.byte	0x01
	.zero		1


	//----- nvinfo : EIATTR_MERCURY_ISA_VERSION
	.align		4
        /*0054*/ 	.byte	0x03, 0x5f
        /*0056*/ 	.short	0x0101


	//----- nvinfo : EIATTR_VRC_CTA_INIT_COUNT
	.align		4
        /*0058*/ 	.byte	0x02, 0x4a
	.zero		1
	.zero		1


	//----- nvinfo : EIATTR_EXIT_INSTR_OFFSETS
	.align		4
        /*005c*/ 	.byte	0x04, 0x1c
        /*005e*/ 	.short	(.L_99 - .L_98)


	//   ....[0]....
.L_98:
        /*0060*/ 	.word	0x00000020


	//----- nvinfo : EIATTR_CBANK_PARAM_SIZE
	.align		4
.L_99:
        /*0064*/ 	.byte	0x03, 0x19
        /*0066*/ 	.short	0x001c


	//----- nvinfo : EIATTR_PARAM_CBANK
	.align		4
        /*0068*/ 	.byte	0x04, 0x0a
        /*006a*/ 	.short	(.L_101 - .L_100)
	.align		4
.L_100:
        /*006c*/ 	.word	index@(.nv.constant0._Z13td_method_2drPfiS_i)
        /*0070*/ 	.short	0x0380
        /*0072*/ 	.short	0x001c


	//----- nvinfo : EIATTR_SW_WAR
	.align		4
.L_101:
        /*0074*/ 	.byte	0x04, 0x36
        /*0076*/ 	.short	(.L_103 - .L_102)
.L_102:
        /*0078*/ 	.word	0x00000008
.L_103:


//--------------------- .nv.info._Z13td_method_2dxPfiS_i --------------------------
	.section	.nv.info._Z13td_method_2dxPfiS_i,"",@"SHT_CUDA_INFO"
	.sectionflags	@""
	.align	4


	//----- nvinfo : EIATTR_CUDA_API_VERSION
	.align		4
        /*0000*/ 	.byte	0x04, 0x37
        /*0002*/ 	.short	(.L_105 - .L_104)
.L_104:
        /*0004*/ 	.word	0x00000082


	//----- nvinfo : EIATTR_KPARAM_INFO
	.align		4
.L_105:
        /*0008*/ 	.byte	0x04, 0x17
        /*000a*/ 	.short	(.L_107 - .L_106)
.L_106:
        /*000c*/ 	.word	0x00000000
        /*0010*/ 	.short	0x0003
        /*0012*/ 	.short	0x0018
        /*0014*/ 	.byte	0x00, 0xf0, 0x11, 0x00


	//----- nvinfo : EIATTR_KPARAM_INFO
	.align		4
.L_107:
        /*0018*/ 	.byte	0x04, 0x17
        /*001a*/ 	.short	(.L_109 - .L_108)
.L_108:
        /*001c*/ 	.word	0x00000000
        /*0020*/ 	.short	0x0002
        /*0022*/ 	.short	0x0010
        /*0024*/ 	.byte	0x00, 0xf5, 0x21, 0x00


	//----- nvinfo : EIATTR_KPARAM_INFO
	.align		4
.L_109:
        /*0028*/ 	.byte	0x04, 0x17
        /*002a*/ 	.short	(.L_111 - .L_110)
.L_110:
        /*002c*/ 	.word	0x00000000
        /*0030*/ 	.short	0x0001
        /*0032*/ 	.short	0x0008
        /*0034*/ 	.byte	0x00, 0xf0, 0x11, 0x00


	//----- nvinfo : EIATTR_KPARAM_INFO
	.align		4
.L_111:
        /*0038*/ 	.byte	0x04, 0x17
        /*003a*/ 	.short	(.L_113 - .L_112)
.L_112:
        /*003c*/ 	.word	0x00000000
        /*0040*/ 	.short	0x0000
        /*0042*/ 	.short	0x0000
        /*0044*/ 	.byte	0x00, 0xf5, 0x21, 0x00


	//----- nvinfo : EIATTR_SPARSE_MMA_MASK
	.align		4
.L_113:
        /*0048*/ 	.byte	0x03, 0x50
        /*004a*/ 	.short	0x0000


	//----- nvinfo : EIATTR_MAXREG_COUNT
	.align		4
        /*004c*/ 	.byte	0x03, 0x1b
        /*004e*/ 	.short	0x00ff


	//----- nvinfo : EIATTR_MERCURY_ISA_VERSION
	.align		4
        /*0050*/ 	.byte	0x03, 0x5f
        /*0052*/ 	.short	0x0101


	//----- nvinfo : EIATTR_VRC_CTA_INIT_COUNT
	.align		4
        /*0054*/ 	.byte	0x02, 0x4a
	.zero		1
	.zero		1


	//----- nvinfo : EIATTR_EXIT_INSTR_OFFSETS
	.align		4
        /*0058*/ 	.byte	0x04, 0x1c
        /*005a*/ 	.short	(.L_115 - .L_114)


	//   ....[0]....
.L_114:
        /*005c*/ 	.word	0x00000010


	//----- nvinfo : EIATTR_CBANK_PARAM_SIZE
	.align		4
.L_115:
        /*0060*/ 	.byte	0x03, 0x19
        /*0062*/ 	.short	0x001c


	//----- nvinfo : EIATTR_PARAM_CBANK
	.align		4
        /*0064*/ 	.byte	0x04, 0x0a
        /*0066*/ 	.short	(.L_117 - .L_116)
	.align		4
.L_116:
        /*0068*/ 	.word	index@(.nv.constant0._Z13td_method_2dxPfiS_i)
        /*006c*/ 	.short	0x0380
        /*006e*/ 	.short	0x001c


	//----- nvinfo : EIATTR_SW_WAR
	.align		4
.L_117:
        /*0070*/ 	.byte	0x04, 0x36
        /*0072*/ 	.short	(.L_119 - .L_118)
.L_118:
        /*0074*/ 	.word	0x00000008
.L_119:


//--------------------- .nv.info._Z9td_methodPfiS_i --------------------------
	.section	.nv.info._Z9td_methodPfiS_i,"",@"SHT_CUDA_INFO"
	.sectionflags	@""
	.align	4


	//----- nvinfo : EIATTR_CUDA_API_VERSION
	.align		4
        /*0000*/ 	.byte	0x04, 0x37
        /*0002*/ 	.short	(.L_121 - .L_120)
.L_120:
        /*0004*/ 	.word	0x00000082


	//----- nvinfo : EIATTR_KPARAM_INFO
	.align		4
.L_121:
        /*0008*/ 	.byte	0x04, 0x17
        /*000a*/ 	.short	(.L_123 - .L_122)
.L_122:
        /*000c*/ 	.word	0x00000000
        /*0010*/ 	.short	0x0003
        /*0012*/ 	.short	0x0018
        /*0014*/ 	.byte	0x00, 0xf0, 0x11, 0x00


	//----- nvinfo : EIATTR_KPARAM_INFO
	.align		4
.L_123:
        /*0018*/ 	.byte	0x04, 0x17
        /*001a*/ 	.short	(.L_125 - .L_124)
.L_124:
        /*001c*/ 	.word	0x00000000
        /*0020*/ 	.short	0x0002
        /*0022*/ 	.short	0x0010
        /*0024*/ 	.byte	0x00, 0xf5, 0x21, 0x00


	//----- nvinfo : EIATTR_KPARAM_INFO
	.align		4
.L_125:
        /*0028*/ 	.byte	0x04, 0x17
        /*002a*/ 	.short	(.L_127 - .L_126)
.L_126:
        /*002c*/ 	.word	0x00000000
        /*0030*/ 	.short	0x0001
        /*0032*/ 	.short	0x0008
        /*0034*/ 	.byte	0x00, 0xf0, 0x11, 0x00


	//----- nvinfo : EIATTR_KPARAM_INFO
	.align		4
.L_127:
        /*0038*/ 	.byte	0x04, 0x17
        /*003a*/ 	.short	(.L_129 - .L_128)
.L_128:
        /*003c*/ 	.word	0x00000000
        /*0040*/ 	.short	0x0000
        /*0042*/ 	.short	0x0000
        /*0044*/ 	.byte	0x00, 0xf5, 0x21, 0x00


	//----- nvinfo : EIATTR_SPARSE_MMA_MASK
	.align		4
.L_129:
        /*0048*/ 	.byte	0x03, 0x50
        /*004a*/ 	.short	0x0000


	//----- nvinfo : EIATTR_MAXREG_COUNT
	.align		4
        /*004c*/ 	.byte	0x03, 0x1b
        /*004e*/ 	.short	0x00ff


	//----- nvinfo : EIATTR_MERCURY_ISA_VERSION
	.align		4
        /*0050*/ 	.byte	0x03, 0x5f
        /*0052*/ 	.short	0x0101


	//----- nvinfo : EIATTR_VRC_CTA_INIT_COUNT
	.align		4
        /*0054*/ 	.byte	0x02, 0x4a
	.zero		1
	.zero		1


	//----- nvinfo : EIATTR_EXIT_INSTR_OFFSETS
	.align		4
        /*0058*/ 	.byte	0x04, 0x1c
        /*005a*/ 	.short	(.L_131 - .L_130)


	//   ....[0]....
.L_130:
        /*005c*/ 	.word	0x00000010


	//----- nvinfo : EIATTR_CBANK_PARAM_SIZE
	.align		4
.L_131:
        /*0060*/ 	.byte	0x03, 0x19
        /*0062*/ 	.short	0x001c


	//----- nvinfo : EIATTR_PARAM_CBANK
	.align		4
        /*0064*/ 	.byte	0x04, 0x0a
        /*0066*/ 	.short	(.L_133 - .L_132)
	.align		4
.L_132:
        /*0068*/ 	.word	index@(.nv.constant0._Z9td_methodPfiS_i)
        /*006c*/ 	.short	0x0380
        /*006e*/ 	.short	0x001c


	//----- nvinfo : EIATTR_SW_WAR
	.align		4
.L_133:
        /*0070*/ 	.byte	0x04, 0x36
        /*0072*/ 	.short	(.L_135 - .L_134)
.L_134:
        /*0074*/ 	.word	0x00000008
.L_135:


//--------------------- .nv.callgraph             --------------------------
	.section	.nv.callgraph,"",@"SHT_CUDA_CALLGRAPH"
	.align	4
	.sectionentsize	8
	.align		4
        /*0000*/ 	.word	0x00000000
	.align		4
        /*0004*/ 	.word	0xffffffff
	.align		4
        /*0008*/ 	.word	0x00000000
	.align		4
        /*000c*/ 	.word	0xfffffffe
	.align		4
        /*0010*/ 	.word	0x00000000
	.align		4
        /*0014*/ 	.word	0xfffffffd
	.align		4
        /*0018*/ 	.word	0x00000000
	.align		4
        /*001c*/ 	.word	0xfffffffc


//--------------------- .text._Z18recursive_diagonalPfiS_i --------------------------
	.section	.text._Z18recursive_diagonalPfiS_i,"ax",@progbits
	.align	128
        .global         _Z18recursive_diagonalPfiS_i
        .type           _Z18recursive_diagonalPfiS_i,@function
        .size           _Z18recursive_diagonalPfiS_i,(.L_x_6 - _Z18recursive_diagonalPfiS_i)
        .other          _Z18recursive_diagonalPfiS_i,@"STO_CUDA_ENTRY STV_DEFAULT"
_Z18recursive_diagonalPfiS_i:
.text._Z18recursive_diagonalPfiS_i:
[----:B------:R-:W-:Y:S01]  /*0000*/  LDC R1, c[0x0][0x37c] ;  /* 0x0000df00ff017b82 */ /* 0x000fe20000000800 */
[----:B------:R-:W-:Y:S05]  /*0010*/  EXIT ;  /* 0x000000000000794d */ /* 0x000fea0003800000 */
.L_x_0:
[----:B------:R-:W-:-:S00]  /*0020*/  BRA `(.L_x_0) ;  /* 0xfffffffc00fc7947 */ /* 0x000fc0000383ffff */
[----:B------:R-:W-:-:S00]  /*0030*/  NOP ;  /* 0x0000000000007918 */ /* 0x000fc00000000000 */
        /* <DEDUP_REMOVED lines=12> */
.L_x_6:


//--------------------- .text._Z16recursive_methodPfiS_iii --------------------------
	.section	.text._Z16recursive_methodPfiS_iii,"ax",@progbits
	.align	128
        .global         _Z16recursive_methodPfiS_iii
        .type           _Z16recursive_methodPfiS_iii,@function
        .size           _Z16recursive_methodPfiS_iii,(.L_x_7 - _Z16recursive_methodPfiS_iii)
        .other          _Z16recursive_methodPfiS_iii,@"STO_CUDA_ENTRY STV_DEFAULT"
_Z16recursive_methodPfiS_iii:
.text._Z16recursive_methodPfiS_iii:
[----:B------:R-:W-:Y:S01]  /*0000*/  LDC R1, c[0x0][0x37c] ;  /* 0x0000df00ff017b82 */ /* 0x000fe20000000800 */
[----:B------:R-:W-:Y:S05]  /*0010*/  EXIT ;  /* 0x000000000000794d */ /* 0x000fea0003800000 */
.L_x_1:
        /* <DEDUP_REMOVED lines=14> */
.L_x_7:


//--------------------- .text._Z11rect_methodPfiS_i --------------------------
	.section	.text._Z11rect_methodPfiS_i,"ax",@progbits
	.align	128
        .global         _Z11rect_methodPfiS_i
        .type           _Z11rect_methodPfiS_i,@function
        .size           _Z11rect_methodPfiS_i,(.L_x_8 - _Z11rect_methodPfiS_i)
        .other          _Z11rect_methodPfiS_i,@"STO_CUDA_ENTRY STV_DEFAULT"
_Z11rect_methodPfiS_i:
.text._Z11rect_methodPfiS_i:
[----:B------:R-:W-:Y:S01]  /*0000*/  LDC R1, c[0x0][0x37c] ;  /* 0x0000df00ff017b82 */ /* 0x000fe20000000800 */
[----:B------:R-:W-:Y:S05]  /*0010*/  EXIT ;  /* 0x000000000000794d */ /* 0x000fea0003800000 */
.L_x_2:
        /* <DEDUP_REMOVED lines=14> */
.L_x_8:


//--------------------- .text._Z13td_method_2drPfiS_i --------------------------
	.section	.text._Z13td_method_2drPfiS_i,"ax",@progbits
	.align	128
        .global         _Z13td_method_2drPfiS_i
        .type           _Z13td_method_2drPfiS_i,@function
        .size           _Z13td_method_2drPfiS_i,(.L_x_9 - _Z13td_method_2drPfiS_i)
        .other          _Z13td_method_2drPfiS_i,@"STO_CUDA_ENTRY STV_DEFAULT"
_Z13td_method_2drPfiS_i:
.text._Z13td_method_2drPfiS_i:
[----:B------:R-:W-:Y:S08]  /*0000*/  LDC R1, c[0x0][0x37c] ;  /* 0x0000df00ff017b82 */ /* 0x000ff00000000800 */
[----:B------:R-:W-:Y:S06]  /*0010*/  BAR.SYNC.DEFER_BLOCKING 0x0 ;  /* 0x0000000000007b1d */ /* 0x000fec0000010000 */
[----:B------:R-:W-:Y:S05]  /*0020*/  EXIT ;  /* 0x000000000000794d */ /* 0x000fea0003800000 */
.L_x_3:
        /* <DEDUP_REMOVED lines=13> */
.L_x_9:


//--------------------- .text._Z13td_method_2dxPfiS_i --------------------------
	.section	.text._Z13td_method_2dxPfiS_i,"ax",@progbits
	.align	128
        .global         _Z13td_method_2dxPfiS_i
        .type           _Z13td_method_2dxPfiS_i,@function
        .size           _Z13td_method_2dxPfiS_i,(.L_x_10 - _Z13td_method_2dxPfiS_i)
        .other          _Z13td_method_2dxPfiS_i,@"STO_CUDA_ENTRY STV_DEFAULT"
_Z13td_method_2dxPfiS_i:
.text._Z13td_method_2dxPfiS_i:
[----:B------:R-:W-:Y:S01]  /*0000*/  LDC R1, c[0x0][0x37c] ;  /* 0x0000df00ff017b82 */ /* 0x000fe20000000800 */
[----:B------:R-:W-:Y:S05]  /*0010*/  EXIT ;  /* 0x000000000000794d */ /* 0x000fea0003800000 */
.L_x_4:
        /* <DEDUP_REMOVED lines=14> */
.L_x_10:


//--------------------- .text._Z9td_methodPfiS_i  --------------------------
	.section	.text._Z9td_methodPfiS_i,"ax",@progbits
	.align	128
        .global         _Z9td_methodPfiS_i
        .type           _Z9td_methodPfiS_i,@function
        .size           _Z9td_methodPfiS_i,(.L_x_11 - _Z9td_methodPfiS_i)
        .other          _Z9td_methodPfiS_i,@"STO_CUDA_ENTRY STV_DEFAULT"
_Z9td_methodPfiS_i:
.text._Z9td_methodPfiS_i:
[----:B------:R-:W-:Y:S01]  /*0000*/  LDC R1, c[0x0][0x37c] ;  /* 0x0000df00ff017b82 */ /* 0x000fe20000000800 */
[----:B------:R-:W-:Y:S05]  /*0010*/  EXIT ;  /* 0x000000000000794d */ /* 0x000fea0003800000 */
.L_x_5:
        /* <DEDUP_REMOVED lines=14> */
.L_x_11:


//--------------------- .nv.shared.reserved.0     --------------------------
	.section	.nv.shared.reserved.0,"aw",@nobits
	.weak		__nv_reservedSMEM_offset_0_alias
	.size		__nv_reservedSMEM_offset_0_alias, 0, 64
	.other		__nv_reservedSMEM_offset_0_alias,@"STO_CUDA_RESERVED_SHARED STV_DEFAULT"
__nv_reservedSMEM_offset_0_alias:
	.zero		0
	.zero		64


//--------------------- .nv.constant0._Z18recursive_diagonalPfiS_i --------------------------
	.section	.nv.constant0._Z18recursive_diagonalPfiS_i,"a",@progbits
	.sectionflags	@""
	.align	4
.nv.constant0._Z18recursive_diagonalPfiS_i:
	.zero		924


//--------------------- .nv.constant0._Z16recursive_methodPfiS_iii --------------------------
	.section	.nv.constant0._Z16recursive_methodPfiS_iii,"a",@progbits
	.sectionflags	@""
	.align	4
.nv.constant0._Z16recursive_methodPfiS_iii:
	.zero		932


//--------------------- .nv.constant0._Z11rect_methodPfiS_i --------------------------
	.section	.nv.constant0._Z11rect_methodPfiS_i,"a",@progbits
	.sectionflags	@""
	.align	4
.nv.constant0._Z11rect_methodPfiS_i:
	.zero		924


//--------------------- .nv.constant0._Z13td_method_2drPfiS_i --------------------------
	.section	.nv.constant0._Z13td_method_2drPfiS_i,"a",@progbits
	.sectionflags	@""
	.align	4
.nv.constant0._Z13td_method_2drPfiS_i:
	.zero		924


//--------------------- .nv.constant0._Z13td_method_2dxPfiS_i --------------------------
	.section	.nv.constant0._Z13td_method_2dxPfiS_i,"a",@progbits
	.sectionflags	@""
	.align	4
.nv.constant0._Z13td_method_2dxPfiS_i:
	.zero		924


//--------------------- .nv.constant0._Z9td_methodPfiS_i --------------------------
	.section	.nv.constant0._Z9td_methodPfiS_i,"a",@progbits
	.sectionflags	@""
	.align	4
.nv.constant0._Z9td_methodPfiS_i:
	.zero		924


//--------------------- SYMBOLS --------------------------

	.type		.nv.reservedSmem.offset0,@object
	.size		.nv.reservedSmem.offset0,0x4
